//
// Generated by NVIDIA NVVM Compiler
//
// Compiler Build ID: CL-36424714
// Cuda compilation tools, release 13.0, V13.0.88
// Based on NVVM 20.0.0
//

.version 9.0
.target sm_100
.address_size 64

	// .globl	_Z16max_flops_kernelPfi

.visible .entry _Z16max_flops_kernelPfi(
	.param .u64 .ptr .align 1 _Z16max_flops_kernelPfi_param_0,
	.param .u32 _Z16max_flops_kernelPfi_param_1
)
{
	.reg .b32 	%r<5>;
	.reg .b32 	%f<3>;
	.reg .b64 	%rd<5>;

	ld.param.u64 	%rd1, [_Z16max_flops_kernelPfi_param_0];
	ld.param.u32 	%r1, [_Z16max_flops_kernelPfi_param_1];
	cvta.to.global.u64 	%rd2, %rd1;
	mov.u32 	%r2, %ctaid.x;
	mov.u32 	%r3, %tid.x;
	mad.lo.s32 	%r4, %r1, %r2, %r3;
	mul.wide.s32 	%rd3, %r4, 4;
	add.s64 	%rd4, %rd2, %rd3;
	ld.global.f32 	%f1, [%rd4];
	add.f32 	%f2, %f1, 0f3F800000;
	st.global.f32 	[%rd4], %f2;
	ret;

}


// ===== COMPILED SASS (sm_100) =====

	.target	sm_100

	.elftype	@"ET_EXEC"


//--------------------- .note.nv.tkinfo           --------------------------
	.section	.note.nv.tkinfo,"",@"SHT_NOTE"
	.sectionflags	@"SHF_NOTE_NV_TKINFO"
	.tkinfo
        /*0018*/ 	.word	0x00000002
        /*0030*/ 	.string	""
        /*0030*/ 	.string	"ptxas"
        /*0030*/ 	.string	"Cuda compilation tools, release 13.0, V13.0.88"
        /*0030*/ 	.string	"Build cuda_13.0.r13.0/compiler.36424714_0"
        /*0030*/ 	.string	"-arch sm_100 -m 64 "



//--------------------- .note.nv.cuinfo           --------------------------
	.section	.note.nv.cuinfo,"",@"SHT_NOTE"
	.sectionflags	@"SHF_NOTE_NV_CUINFO"
        /*0018*/ 	.short	0x0002
        /*001a*/ 	.short	0x0064
        /*001c*/ 	.short	0x0082
	.zero		2


//--------------------- .nv.info                  --------------------------
	.section	.nv.info,"",@"SHT_CUDA_INFO"
	.align	4


	//----- nvinfo : EIATTR_REGCOUNT
	.align		4
        /*0000*/ 	.byte	0x04, 0x2f
        /*0002*/ 	.short	(.L_1 - .L_0)
	.align		4
.L_0:
        /*0004*/ 	.word	index@(_Z16max_flops_kernelPfi)
        /*0008*/ 	.word	0x00000008


	//----- nvinfo : EIATTR_FRAME_SIZE
	.align		4
.L_1:
        /*000c*/ 	.byte	0x04, 0x11
        /*000e*/ 	.short	(.L_3 - .L_2)
	.align		4
.L_2:
        /*0010*/ 	.word	index@(_Z16max_flops_kernelPfi)
        /*0014*/ 	.word	0x00000000


	//----- nvinfo : EIATTR_MIN_STACK_SIZE
	.align		4
.L_3:
        /*0018*/ 	.byte	0x04, 0x12
        /*001a*/ 	.short	(.L_5 - .L_4)
	.align		4
.L_4:
        /*001c*/ 	.word	index@(_Z16max_flops_kernelPfi)
        /*0020*/ 	.word	0x00000000
.L_5:


//--------------------- .nv.compat                --------------------------
	.section	.nv.compat,"",@"SHT_CUDA_COMPAT_INFO"
	.align	4
        /*0000*/ 	.byte	0x02, 0x09, 0x00, 0x00, 0x02, 0x02, 0x01, 0x00, 0x02, 0x05, 0x05, 0x00, 0x03, 0x07, 0x01, 0x01
        /*0010*/ 	.byte	0x02, 0x03, 0x00, 0x00, 0x02, 0x06, 0x01, 0x00, 0x04, 0x0b, 0x08, 0x00, 0x09, 0x00, 0x00, 0x00
        /*0020*/ 	.byte	0x00, 0x00, 0x00, 0x00


//--------------------- .nv.info._Z16max_flops_kernelPfi --------------------------
	.section	.nv.info._Z16max_flops_kernelPfi,"",@"SHT_CUDA_INFO"
	.sectionflags	@""
	.align	4


	//----- nvinfo : EIATTR_CUDA_API_VERSION
	.align		4
        /*0000*/ 	.byte	0x04, 0x37
        /*0002*/ 	.short	(.L_7 - .L_6)
.L_6:
        /*0004*/ 	.word	0x00000082


	//----- nvinfo : EIATTR_KPARAM_INFO
	.align		4
.L_7:
        /*0008*/ 	.byte	0x04, 0x17
        /*000a*/ 	.short	(.L_9 - .L_8)
.L_8:
        /*000c*/ 	.word	0x00000000
        /*0010*/ 	.short	0x0001
        /*0012*/ 	.short	0x0008
        /*0014*/ 	.byte	0x00, 0xf0, 0x11, 0x00


	//----- nvinfo : EIATTR_KPARAM_INFO
	.align		4
.L_9:
        /*0018*/ 	.byte	0x04, 0x17
        /*001a*/ 	.short	(.L_11 - .L_10)
.L_10:
        /*001c*/ 	.word	0x00000000
        /*0020*/ 	.short	0x0000
        /*0022*/ 	.short	0x0000
        /*0024*/ 	.byte	0x00, 0xf5, 0x21, 0x00


	//----- nvinfo : EIATTR_SPARSE_MMA_MASK
	.align		4
.L_11:
        /*0028*/ 	.byte	0x03, 0x50
        /*002a*/ 	.short	0x0000


	//----- nvinfo : EIATTR_MAXREG_COUNT
	.align		4
        /*002c*/ 	.byte	0x03, 0x1b
        /*002e*/ 	.short	0x00ff


	//----- nvinfo : EIATTR_MERCURY_ISA_VERSION
	.align		4
        /*0030*/ 	.byte	0x03, 0x5f
        /*0032*/ 	.short	0x0101


	//----- nvinfo : EIATTR_VRC_CTA_INIT_COUNT
	.align		4
        /*0034*/ 	.byte	0x02, 0x4a
	.zero		1
	.zero		1


	//----- nvinfo : EIATTR_EXIT_INSTR_OFFSETS
	.align		4
        /*0038*/ 	.byte	0x04, 0x1c
        /*003a*/ 	.short	(.L_13 - .L_12)


	//   ....[0]....
.L_12:
        /*003c*/ 	.word	0x000000b0


	//----- nvinfo : EIATTR_CBANK_PARAM_SIZE
	.align		4
.L_13:
        /*0040*/ 	.byte	0x03, 0x19
        /*0042*/ 	.short	0x000c


	//----- nvinfo : EIATTR_PARAM_CBANK
	.align		4
        /*0044*/ 	.byte	0x04, 0x0a
        /*0046*/ 	.short	(.L_15 - .L_14)
	.align		4
.L_14:
        /*0048*/ 	.word	index@(.nv.constant0._Z16max_flops_kernelPfi)
        /*004c*/ 	.short	0x0380
        /*004e*/ 	.short	0x000c


	//----- nvinfo : EIATTR_SW_WAR
	.align		4
.L_15:
        /*0050*/ 	.byte	0x04, 0x36
        /*0052*/ 	.short	(.L_17 - .L_16)
.L_16:
        /*0054*/ 	.word	0x00000008
.L_17:


//--------------------- .nv.callgraph             --------------------------
	.section	.nv.callgraph,"",@"SHT_CUDA_CALLGRAPH"
	.align	4
	.sectionentsize	8
	.align		4
        /*0000*/ 	.word	0x00000000
	.align		4
        /*0004*/ 	.word	0xffffffff
	.align		4
        /*0008*/ 	.word	0x00000000
	.align		4
        /*000c*/ 	.word	0xfffffffe
	.align		4
        /*0010*/ 	.word	0x00000000
	.align		4
        /*0014*/ 	.word	0xfffffffd
	.align		4
        /*0018*/ 	.word	0x00000000
	.align		4
        /*001c*/ 	.word	0xfffffffc


//--------------------- .text._Z16max_flops_kernelPfi --------------------------
	.section	.text._Z16max_flops_kernelPfi,"ax",@progbits
	.align	128
        .global         _Z16max_flops_kernelPfi
        .type           _Z16max_flops_kernelPfi,@function
        .size           _Z16max_flops_kernelPfi,(.L_x_1 - _Z16max_flops_kernelPfi)
        .other          _Z16max_flops_kernelPfi,@"STO_CUDA_ENTRY STV_DEFAULT"
_Z16max_flops_kernelPfi:
.text._Z16max_flops_kernelPfi:
[----:B------:R-:W-:Y:S01]  /*0000*/  LDC R1, c[0x0][0x37c] ;  /* 0x0000df00ff017b82 */ /* 0x000fe20000000800 */
[----:B------:R-:W0:Y:S07]  /*0010*/  S2R R5, SR_TID.X ;  /* 0x0000000000057919 */ /* 0x000e2e0000002100 */
[----:B------:R-:W0:Y:S01]  /*0020*/  S2UR UR6, SR_CTAID.X ;  /* 0x00000000000679c3 */ /* 0x000e220000002500 */
[----:B------:R-:W1:Y:S07]  /*0030*/  LDCU.64 UR4, c[0x0][0x358] ;  /* 0x00006b00ff0477ac */ /* 0x000e6e0008000a00 */
[----:B------:R-:W0:Y:S08]  /*0040*/  LDC R0, c[0x0][0x388] ;  /* 0x0000e200ff007b82 */ /* 0x000e300000000800 */
[----:B------:R-:W2:Y:S01]  /*0050*/  LDC.64 R2, c[0x0][0x380] ;  /* 0x0000e000ff027b82 */ /* 0x000ea20000000a00 */
[----:B0-----:R-:W-:-:S04]  /*0060*/  IMAD R5, R0, UR6, R5 ;  /* 0x0000000600057c24 */ /* 0x001fc8000f8e0205 */
[----:B--2---:R-:W-:-:S05]  /*0070*/  IMAD.WIDE R2, R5, 0x4, R2 ;  /* 0x0000000405027825 */ /* 0x004fca00078e0202 */
[----:B-1----:R-:W2:Y:S02]  /*0080*/  LDG.E R0, desc[UR4][R2.64] ;  /* 0x0000000402007981 */ /* 0x002ea4000c1e1900 */
[----:B--2---:R-:W-:-:S05]  /*0090*/  FADD R5, R0, 1 ;  /* 0x3f80000000057421 */ /* 0x004fca0000000000 */
[----:B------:R-:W-:Y:S01]  /*00a0*/  STG.E desc[UR4][R2.64], R5 ;  /* 0x0000000502007986 */ /* 0x000fe2000c101904 */
[----:B------:R-:W-:Y:S05]  /*00b0*/  EXIT ;  /* 0x000000000000794d */ /* 0x000fea0003800000 */
.L_x_0:
[----:B------:R-:W-:-:S00]  /*00c0*/  BRA `(.L_x_0) ;  /* 0xfffffffc00fc7947 */ /* 0x000fc0000383ffff */
[----:B------:R-:W-:-:S00]  /*00d0*/  NOP ;  /* 0x0000000000007918 */ /* 0x000fc00000000000 */
        /* <DEDUP_REMOVED lines=10> */
.L_x_1:


//--------------------- .nv.shared.reserved.0     --------------------------
	.section	.nv.shared.reserved.0,"aw",@nobits
	.weak		__nv_reservedSMEM_offset_0_alias
	.size		__nv_reservedSMEM_offset_0_alias, 0, 64
	.other		__nv_reservedSMEM_offset_0_alias,@"STO_CUDA_RESERVED_SHARED STV_DEFAULT"
__nv_reservedSMEM_offset_0_alias:
	.zero		0
	.zero		64


//--------------------- .nv.constant0._Z16max_flops_kernelPfi --------------------------
	.section	.nv.constant0._Z16max_flops_kernelPfi,"a",@progbits
	.sectionflags	@""
	.align	4
.nv.constant0._Z16max_flops_kernelPfi:
	.zero		908


//--------------------- SYMBOLS --------------------------

	.type		.nv.reservedSmem.offset0,@object
	.size		.nv.reservedSmem.offset0,0x4
